//
// Generated by NVIDIA NVVM Compiler
//
// Compiler Build ID: CL-36424714
// Cuda compilation tools, release 13.0, V13.0.88
// Based on NVVM 20.0.0
//

.version 9.0
.target sm_100
.address_size 64

	// .globl	fence_fiasco

.visible .entry fence_fiasco(
	.param .u64 .ptr .align 1 fence_fiasco_param_0,
	.param .u64 .ptr .align 1 fence_fiasco_param_1
)
{


	// begin inline asm
	fence.proxy.async;
	// end inline asm
	ret;

}


// ===== COMPILED SASS (sm_100) =====

	.target	sm_100

	.elftype	@"ET_EXEC"


//--------------------- .note.nv.tkinfo           --------------------------
	.section	.note.nv.tkinfo,"",@"SHT_NOTE"
	.sectionflags	@"SHF_NOTE_NV_TKINFO"
	.tkinfo
        /*0018*/ 	.word	0x00000002
        /*0030*/ 	.string	""
        /*0030*/ 	.string	"ptxas"
        /*0030*/ 	.string	"Cuda compilation tools, release 13.0, V13.0.88"
        /*0030*/ 	.string	"Build cuda_13.0.r13.0/compiler.36424714_0"
        /*0030*/ 	.string	"-arch sm_100 -m 64 "



//--------------------- .note.nv.cuinfo           --------------------------
	.section	.note.nv.cuinfo,"",@"SHT_NOTE"
	.sectionflags	@"SHF_NOTE_NV_CUINFO"
        /*0018*/ 	.short	0x0002
        /*001a*/ 	.short	0x0064
        /*001c*/ 	.short	0x0082
	.zero		2


//--------------------- .nv.info                  --------------------------
	.section	.nv.info,"",@"SHT_CUDA_INFO"
	.align	4


	//----- nvinfo : EIATTR_REGCOUNT
	.align		4
        /*0000*/ 	.byte	0x04, 0x2f
        /*0002*/ 	.short	(.L_1 - .L_0)
	.align		4
.L_0:
        /*0004*/ 	.word	index@(fence_fiasco)
        /*0008*/ 	.word	0x00000004


	//----- nvinfo : EIATTR_FRAME_SIZE
	.align		4
.L_1:
        /*000c*/ 	.byte	0x04, 0x11
        /*000e*/ 	.short	(.L_3 - .L_2)
	.align		4
.L_2:
        /*0010*/ 	.word	index@(fence_fiasco)
        /*0014*/ 	.word	0x00000000


	//----- nvinfo : EIATTR_MIN_STACK_SIZE
	.align		4
.L_3:
        /*0018*/ 	.byte	0x04, 0x12
        /*001a*/ 	.short	(.L_5 - .L_4)
	.align		4
.L_4:
        /*001c*/ 	.word	index@(fence_fiasco)
        /*0020*/ 	.word	0x00000000
.L_5:


//--------------------- .nv.compat                --------------------------
	.section	.nv.compat,"",@"SHT_CUDA_COMPAT_INFO"
	.align	4
        /*0000*/ 	.byte	0x02, 0x09, 0x00, 0x00, 0x02, 0x02, 0x01, 0x00, 0x02, 0x05, 0x05, 0x00, 0x03, 0x07, 0x01, 0x01
        /*0010*/ 	.byte	0x02, 0x03, 0x00, 0x00, 0x02, 0x06, 0x01, 0x00, 0x04, 0x0b, 0x08, 0x00, 0x09, 0x00, 0x00, 0x00
        /*0020*/ 	.byte	0x00, 0x00, 0x00, 0x00


//--------------------- .nv.info.fence_fiasco     --------------------------
	.section	.nv.info.fence_fiasco,"",@"SHT_CUDA_INFO"
	.sectionflags	@""
	.align	4


	//----- nvinfo : EIATTR_CUDA_API_VERSION
	.align		4
        /*0000*/ 	.byte	0x04, 0x37
        /*0002*/ 	.short	(.L_7 - .L_6)
.L_6:
        /*0004*/ 	.word	0x00000082


	//----- nvinfo : EIATTR_KPARAM_INFO
	.align		4
.L_7:
        /*0008*/ 	.byte	0x04, 0x17
        /*000a*/ 	.short	(.L_9 - .L_8)
.L_8:
        /*000c*/ 	.word	0x00000000
        /*0010*/ 	.short	0x0001
        /*0012*/ 	.short	0x0008
        /*0014*/ 	.byte	0x00, 0xf5, 0x21, 0x00


	//----- nvinfo : EIATTR_KPARAM_INFO
	.align		4
.L_9:
        /*0018*/ 	.byte	0x04, 0x17
        /*001a*/ 	.short	(.L_11 - .L_10)
.L_10:
        /*001c*/ 	.word	0x00000000
        /*0020*/ 	.short	0x0000
        /*0022*/ 	.short	0x0000
        /*0024*/ 	.byte	0x00, 0xf5, 0x21, 0x00


	//----- nvinfo : EIATTR_SPARSE_MMA_MASK
	.align		4
.L_11:
        /*0028*/ 	.byte	0x03, 0x50
        /*002a*/ 	.short	0x0000


	//----- nvinfo : EIATTR_MAXREG_COUNT
	.align		4
        /*002c*/ 	.byte	0x03, 0x1b
        /*002e*/ 	.short	0x00ff


	//----- nvinfo : EIATTR_MERCURY_ISA_VERSION
	.align		4
        /*0030*/ 	.byte	0x03, 0x5f
        /*0032*/ 	.short	0x0101


	//----- nvinfo : EIATTR_VRC_CTA_INIT_COUNT
	.align		4
        /*0034*/ 	.byte	0x02, 0x4a
	.zero		1
	.zero		1


	//----- nvinfo : EIATTR_EXIT_INSTR_OFFSETS
	.align		4
        /*0038*/ 	.byte	0x04, 0x1c
        /*003a*/ 	.short	(.L_13 - .L_12)


	//   ....[0]....
.L_12:
        /*003c*/ 	.word	0x00000030


	//----- nvinfo : EIATTR_CBANK_PARAM_SIZE
	.align		4
.L_13:
        /*0040*/ 	.byte	0x03, 0x19
        /*0042*/ 	.short	0x0010


	//----- nvinfo : EIATTR_PARAM_CBANK
	.align		4
        /*0044*/ 	.byte	0x04, 0x0a
        /*0046*/ 	.short	(.L_15 - .L_14)
	.align		4
.L_14:
        /*0048*/ 	.word	index@(.nv.constant0.fence_fiasco)
        /*004c*/ 	.short	0x0380
        /*004e*/ 	.short	0x0010


	//----- nvinfo : EIATTR_SW_WAR
	.align		4
.L_15:
        /*0050*/ 	.byte	0x04, 0x36
        /*0052*/ 	.short	(.L_17 - .L_16)
.L_16:
        /*0054*/ 	.word	0x00000008
.L_17:


//--------------------- .nv.callgraph             --------------------------
	.section	.nv.callgraph,"",@"SHT_CUDA_CALLGRAPH"
	.align	4
	.sectionentsize	8
	.align		4
        /*0000*/ 	.word	0x00000000
	.align		4
        /*0004*/ 	.word	0xffffffff
	.align		4
        /*0008*/ 	.word	0x00000000
	.align		4
        /*000c*/ 	.word	0xfffffffe
	.align		4
        /*0010*/ 	.word	0x00000000
	.align		4
        /*0014*/ 	.word	0xfffffffd
	.align		4
        /*0018*/ 	.word	0x00000000
	.align		4
        /*001c*/ 	.word	0xfffffffc


//--------------------- .text.fence_fiasco        --------------------------
	.section	.text.fence_fiasco,"ax",@progbits
	.align	128
        .global         fence_fiasco
        .type           fence_fiasco,@function
        .size           fence_fiasco,(.L_x_1 - fence_fiasco)
        .other          fence_fiasco,@"STO_CUDA_ENTRY STV_DEFAULT"
fence_fiasco:
.text.fence_fiasco:
[----:B------:R-:W-:Y:S01]  /*0000*/  LDC R1, c[0x0][0x37c] ;  /* 0x0000df00ff017b82 */ /* 0x000fe20000000800 */
[----:B------:R-:W-:Y:S06]  /*0010*/  MEMBAR.ALL.GPU ;  /* 0x0000000000007992 */ /* 0x000fec000000a000 */
[----:B------:R-:W-:Y:S01]  /*0020*/  FENCE.VIEW.ASYNC.S ;  /* 0x00000000000073c6 */ /* 0x000fe20000000000 */
[----:B------:R-:W-:Y:S05]  /*0030*/  EXIT ;  /* 0x000000000000794d */ /* 0x000fea0003800000 */
.L_x_0:
[----:B------:R-:W-:-:S00]  /*0040*/  BRA `(.L_x_0) ;  /* 0xfffffffc00fc7947 */ /* 0x000fc0000383ffff */
[----:B------:R-:W-:-:S00]  /*0050*/  NOP ;  /* 0x0000000000007918 */ /* 0x000fc00000000000 */
        /* <DEDUP_REMOVED lines=10> */
.L_x_1:


//--------------------- .nv.shared.reserved.0     --------------------------
	.section	.nv.shared.reserved.0,"aw",@nobits
	.weak		__nv_reservedSMEM_offset_0_alias
	.size		__nv_reservedSMEM_offset_0_alias, 0, 64
	.other		__nv_reservedSMEM_offset_0_alias,@"STO_CUDA_RESERVED_SHARED STV_DEFAULT"
__nv_reservedSMEM_offset_0_alias:
	.zero		0
	.zero		64


//--------------------- .nv.constant0.fence_fiasco --------------------------
	.section	.nv.constant0.fence_fiasco,"a",@progbits
	.sectionflags	@""
	.align	4
.nv.constant0.fence_fiasco:
	.zero		912


//--------------------- SYMBOLS --------------------------

	.type		.nv.reservedSmem.offset0,@object
	.size		.nv.reservedSmem.offset0,0x4
